//
// Generated by NVIDIA NVVM Compiler
//
// Compiler Build ID: CL-36424714
// Cuda compilation tools, release 13.0, V13.0.88
// Based on NVVM 20.0.0
//

.version 9.0
.target sm_100
.address_size 64

	// .globl	_Z4spmvPiS_PfS0_S0_
// _ZZ4spmvPiS_PfS0_S0_E4pSum has been demoted

.visible .entry _Z4spmvPiS_PfS0_S0_(
	.param .u64 .ptr .align 1 _Z4spmvPiS_PfS0_S0__param_0,
	.param .u64 .ptr .align 1 _Z4spmvPiS_PfS0_S0__param_1,
	.param .u64 .ptr .align 1 _Z4spmvPiS_PfS0_S0__param_2,
	.param .u64 .ptr .align 1 _Z4spmvPiS_PfS0_S0__param_3,
	.param .u64 .ptr .align 1 _Z4spmvPiS_PfS0_S0__param_4
)
{
	.reg .pred 	%p<6>;
	.reg .b32 	%r<21>;
	.reg .b32 	%f<11>;
	.reg .b64 	%rd<20>;
	// demoted variable
	.shared .align 4 .b8 _ZZ4spmvPiS_PfS0_S0_E4pSum[128];
	ld.param.u64 	%rd8, [_Z4spmvPiS_PfS0_S0__param_0];
	ld.param.u64 	%rd4, [_Z4spmvPiS_PfS0_S0__param_1];
	ld.param.u64 	%rd5, [_Z4spmvPiS_PfS0_S0__param_2];
	ld.param.u64 	%rd6, [_Z4spmvPiS_PfS0_S0__param_3];
	ld.param.u64 	%rd7, [_Z4spmvPiS_PfS0_S0__param_4];
	cvta.to.global.u64 	%rd9, %rd8;
	mov.u32 	%r1, %ctaid.x;
	mov.u32 	%r2, %tid.x;
	shl.b32 	%r12, %r2, 2;
	mov.u32 	%r13, _ZZ4spmvPiS_PfS0_S0_E4pSum;
	add.s32 	%r3, %r13, %r12;
	mov.b32 	%r14, 0;
	st.shared.u32 	[%r3], %r14;
	mul.wide.u32 	%rd10, %r1, 4;
	add.s64 	%rd11, %rd9, %rd10;
	ld.global.u32 	%r15, [%rd11];
	add.s32 	%r19, %r15, %r2;
	ld.global.u32 	%r5, [%rd11+4];
	setp.ge.s32 	%p1, %r19, %r5;
	@%p1 bra 	$L__BB0_4;
	mov.u32 	%r6, %ntid.x;
	cvta.to.global.u64 	%rd1, %rd5;
	cvta.to.global.u64 	%rd2, %rd4;
	cvta.to.global.u64 	%rd3, %rd6;
	mov.f32 	%f10, 0f00000000;
$L__BB0_2:
	mul.wide.s32 	%rd12, %r19, 4;
	add.s64 	%rd13, %rd1, %rd12;
	ld.global.f32 	%f4, [%rd13];
	add.s64 	%rd14, %rd2, %rd12;
	ld.global.u32 	%r16, [%rd14];
	mul.wide.s32 	%rd15, %r16, 4;
	add.s64 	%rd16, %rd3, %rd15;
	ld.global.f32 	%f5, [%rd16];
	fma.rn.f32 	%f10, %f4, %f5, %f10;
	add.s32 	%r19, %r19, %r6;
	setp.lt.s32 	%p2, %r19, %r5;
	@%p2 bra 	$L__BB0_2;
	st.shared.f32 	[%r3], %f10;
$L__BB0_4:
	bar.sync 	0;
	mov.u32 	%r20, %ntid.x;
	setp.lt.u32 	%p3, %r20, 2;
	@%p3 bra 	$L__BB0_8;
$L__BB0_5:
	shr.u32 	%r11, %r20, 1;
	setp.ge.u32 	%p4, %r2, %r11;
	@%p4 bra 	$L__BB0_7;
	shl.b32 	%r17, %r11, 2;
	add.s32 	%r18, %r3, %r17;
	ld.shared.f32 	%f6, [%r18];
	ld.shared.f32 	%f7, [%r3];
	add.f32 	%f8, %f6, %f7;
	st.shared.f32 	[%r3], %f8;
$L__BB0_7:
	bar.sync 	0;
	setp.gt.u32 	%p5, %r20, 3;
	mov.u32 	%r20, %r11;
	@%p5 bra 	$L__BB0_5;
$L__BB0_8:
	cvta.to.global.u64 	%rd17, %rd7;
	ld.shared.f32 	%f9, [_ZZ4spmvPiS_PfS0_S0_E4pSum];
	add.s64 	%rd19, %rd17, %rd10;
	st.global.f32 	[%rd19], %f9;
	ret;

}


// ===== COMPILED SASS (sm_100) =====

	.target	sm_100

	.elftype	@"ET_EXEC"


//--------------------- .note.nv.tkinfo           --------------------------
	.section	.note.nv.tkinfo,"",@"SHT_NOTE"
	.sectionflags	@"SHF_NOTE_NV_TKINFO"
	.tkinfo
        /*0018*/ 	.word	0x00000002
        /*0030*/ 	.string	""
        /*0030*/ 	.string	"ptxas"
        /*0030*/ 	.string	"Cuda compilation tools, release 13.0, V13.0.88"
        /*0030*/ 	.string	"Build cuda_13.0.r13.0/compiler.36424714_0"
        /*0030*/ 	.string	"-arch sm_100 -m 64 "



//--------------------- .note.nv.cuinfo           --------------------------
	.section	.note.nv.cuinfo,"",@"SHT_NOTE"
	.sectionflags	@"SHF_NOTE_NV_CUINFO"
        /*0018*/ 	.short	0x0002
        /*001a*/ 	.short	0x0064
        /*001c*/ 	.short	0x0082
	.zero		2


//--------------------- .nv.info                  --------------------------
	.section	.nv.info,"",@"SHT_CUDA_INFO"
	.align	4


	//----- nvinfo : EIATTR_REGCOUNT
	.align		4
        /*0000*/ 	.byte	0x04, 0x2f
        /*0002*/ 	.short	(.L_1 - .L_0)
	.align		4
.L_0:
        /*0004*/ 	.word	index@(_Z4spmvPiS_PfS0_S0_)
        /*0008*/ 	.word	0x00000011


	//----- nvinfo : EIATTR_FRAME_SIZE
	.align		4
.L_1:
        /*000c*/ 	.byte	0x04, 0x11
        /*000e*/ 	.short	(.L_3 - .L_2)
	.align		4
.L_2:
        /*0010*/ 	.word	index@(_Z4spmvPiS_PfS0_S0_)
        /*0014*/ 	.word	0x00000000


	//----- nvinfo : EIATTR_MIN_STACK_SIZE
	.align		4
.L_3:
        /*0018*/ 	.byte	0x04, 0x12
        /*001a*/ 	.short	(.L_5 - .L_4)
	.align		4
.L_4:
        /*001c*/ 	.word	index@(_Z4spmvPiS_PfS0_S0_)
        /*0020*/ 	.word	0x00000000
.L_5:


//--------------------- .nv.compat                --------------------------
	.section	.nv.compat,"",@"SHT_CUDA_COMPAT_INFO"
	.align	4
        /*0000*/ 	.byte	0x02, 0x09, 0x00, 0x00, 0x02, 0x02, 0x01, 0x00, 0x02, 0x05, 0x05, 0x00, 0x03, 0x07, 0x01, 0x01
        /*0010*/ 	.byte	0x02, 0x03, 0x00, 0x00, 0x02, 0x06, 0x01, 0x00, 0x04, 0x0b, 0x08, 0x00, 0x09, 0x00, 0x00, 0x00
        /*0020*/ 	.byte	0x00, 0x00, 0x00, 0x00


//--------------------- .nv.info._Z4spmvPiS_PfS0_S0_ --------------------------
	.section	.nv.info._Z4spmvPiS_PfS0_S0_,"",@"SHT_CUDA_INFO"
	.sectionflags	@""
	.align	4


	//----- nvinfo : EIATTR_CUDA_API_VERSION
	.align		4
        /*0000*/ 	.byte	0x04, 0x37
        /*0002*/ 	.short	(.L_7 - .L_6)
.L_6:
        /*0004*/ 	.word	0x00000082


	//----- nvinfo : EIATTR_KPARAM_INFO
	.align		4
.L_7:
        /*0008*/ 	.byte	0x04, 0x17
        /*000a*/ 	.short	(.L_9 - .L_8)
.L_8:
        /*000c*/ 	.word	0x00000000
        /*0010*/ 	.short	0x0004
        /*0012*/ 	.short	0x0020
        /*0014*/ 	.byte	0x00, 0xf5, 0x21, 0x00


	//----- nvinfo : EIATTR_KPARAM_INFO
	.align		4
.L_9:
        /*0018*/ 	.byte	0x04, 0x17
        /*001a*/ 	.short	(.L_11 - .L_10)
.L_10:
        /*001c*/ 	.word	0x00000000
        /*0020*/ 	.short	0x0003
        /*0022*/ 	.short	0x0018
        /*0024*/ 	.byte	0x00, 0xf5, 0x21, 0x00


	//----- nvinfo : EIATTR_KPARAM_INFO
	.align		4
.L_11:
        /*0028*/ 	.byte	0x04, 0x17
        /*002a*/ 	.short	(.L_13 - .L_12)
.L_12:
        /*002c*/ 	.word	0x00000000
        /*0030*/ 	.short	0x0002
        /*0032*/ 	.short	0x0010
        /*0034*/ 	.byte	0x00, 0xf5, 0x21, 0x00


	//----- nvinfo : EIATTR_KPARAM_INFO
	.align		4
.L_13:
        /*0038*/ 	.byte	0x04, 0x17
        /*003a*/ 	.short	(.L_15 - .L_14)
.L_14:
        /*003c*/ 	.word	0x00000000
        /*0040*/ 	.short	0x0001
        /*0042*/ 	.short	0x0008
        /*0044*/ 	.byte	0x00, 0xf5, 0x21, 0x00


	//----- nvinfo : EIATTR_KPARAM_INFO
	.align		4
.L_15:
        /*0048*/ 	.byte	0x04, 0x17
        /*004a*/ 	.short	(.L_17 - .L_16)
.L_16:
        /*004c*/ 	.word	0x00000000
        /*0050*/ 	.short	0x0000
        /*0052*/ 	.short	0x0000
        /*0054*/ 	.byte	0x00, 0xf5, 0x21, 0x00


	//----- nvinfo : EIATTR_SPARSE_MMA_MASK
	.align		4
.L_17:
        /*0058*/ 	.byte	0x03, 0x50
        /*005a*/ 	.short	0x0000


	//----- nvinfo : EIATTR_MAXREG_COUNT
	.align		4
        /*005c*/ 	.byte	0x03, 0x1b
        /*005e*/ 	.short	0x00ff


	//----- nvinfo : EIATTR_NUM_BARRIERS
	.align		4
        /*0060*/ 	.byte	0x02, 0x4c
        /*0062*/ 	.byte	0x01
	.zero		1


	//----- nvinfo : EIATTR_MERCURY_ISA_VERSION
	.align		4
        /*0064*/ 	.byte	0x03, 0x5f
        /*0066*/ 	.short	0x0101


	//----- nvinfo : EIATTR_VRC_CTA_INIT_COUNT
	.align		4
        /*0068*/ 	.byte	0x02, 0x4a
	.zero		1
	.zero		1


	//----- nvinfo : EIATTR_EXIT_INSTR_OFFSETS
	.align		4
        /*006c*/ 	.byte	0x04, 0x1c
        /*006e*/ 	.short	(.L_19 - .L_18)


	//   ....[0]....
.L_18:
        /*0070*/ 	.word	0x000003c0


	//----- nvinfo : EIATTR_CRS_STACK_SIZE
	.align		4
.L_19:
        /*0074*/ 	.byte	0x04, 0x1e
        /*0076*/ 	.short	(.L_21 - .L_20)
.L_20:
        /*0078*/ 	.word	0x00000000


	//----- nvinfo : EIATTR_CBANK_PARAM_SIZE
	.align		4
.L_21:
        /*007c*/ 	.byte	0x03, 0x19
        /*007e*/ 	.short	0x0028


	//----- nvinfo : EIATTR_PARAM_CBANK
	.align		4
        /*0080*/ 	.byte	0x04, 0x0a
        /*0082*/ 	.short	(.L_23 - .L_22)
	.align		4
.L_22:
        /*0084*/ 	.word	index@(.nv.constant0._Z4spmvPiS_PfS0_S0_)
        /*0088*/ 	.short	0x0380
        /*008a*/ 	.short	0x0028


	//----- nvinfo : EIATTR_SW_WAR
	.align		4
.L_23:
        /*008c*/ 	.byte	0x04, 0x36
        /*008e*/ 	.short	(.L_25 - .L_24)
.L_24:
        /*0090*/ 	.word	0x00000008
.L_25:


//--------------------- .nv.callgraph             --------------------------
	.section	.nv.callgraph,"",@"SHT_CUDA_CALLGRAPH"
	.align	4
	.sectionentsize	8
	.align		4
        /*0000*/ 	.word	0x00000000
	.align		4
        /*0004*/ 	.word	0xffffffff
	.align		4
        /*0008*/ 	.word	0x00000000
	.align		4
        /*000c*/ 	.word	0xfffffffe
	.align		4
        /*0010*/ 	.word	0x00000000
	.align		4
        /*0014*/ 	.word	0xfffffffd
	.align		4
        /*0018*/ 	.word	0x00000000
	.align		4
        /*001c*/ 	.word	0xfffffffc


//--------------------- .text._Z4spmvPiS_PfS0_S0_ --------------------------
	.section	.text._Z4spmvPiS_PfS0_S0_,"ax",@progbits
	.align	128
        .global         _Z4spmvPiS_PfS0_S0_
        .type           _Z4spmvPiS_PfS0_S0_,@function
        .size           _Z4spmvPiS_PfS0_S0_,(.L_x_7 - _Z4spmvPiS_PfS0_S0_)
        .other          _Z4spmvPiS_PfS0_S0_,@"STO_CUDA_ENTRY STV_DEFAULT"
_Z4spmvPiS_PfS0_S0_:
.text._Z4spmvPiS_PfS0_S0_:
[----:B------:R-:W-:Y:S01]  /*0000*/  LDC R1, c[0x0][0x37c] ;  /* 0x0000df00ff017b82 */ /* 0x000fe20000000800 */
[----:B------:R-:W0:Y:S07]  /*0010*/  S2R R0, SR_CTAID.X ;  /* 0x0000000000007919 */ /* 0x000e2e0000002500 */
[----:B------:R-:W0:Y:S01]  /*0020*/  LDC.64 R4, c[0x0][0x380] ;  /* 0x0000e000ff047b82 */ /* 0x000e220000000a00 */
[----:B------:R-:W1:Y:S01]  /*0030*/  LDCU.64 UR6, c[0x0][0x358] ;  /* 0x00006b00ff0677ac */ /* 0x000e620008000a00 */
[----:B0-----:R-:W-:-:S05]  /*0040*/  IMAD.WIDE.U32 R4, R0, 0x4, R4 ;  /* 0x0000000400047825 */ /* 0x001fca00078e0004 */
[----:B-1----:R-:W2:Y:S04]  /*0050*/  LDG.E R7, desc[UR6][R4.64] ;  /* 0x0000000604077981 */ /* 0x002ea8000c1e1900 */
[----:B------:R-:W3:Y:S01]  /*0060*/  LDG.E R10, desc[UR6][R4.64+0x4] ;  /* 0x00000406040a7981 */ /* 0x000ee2000c1e1900 */
[----:B------:R-:W0:Y:S01]  /*0070*/  S2UR UR5, SR_CgaCtaId ;  /* 0x00000000000579c3 */ /* 0x000e220000008800 */
[----:B------:R-:W-:Y:S01]  /*0080*/  UMOV UR4, 0x400 ;  /* 0x0000040000047882 */ /* 0x000fe20000000000 */
[----:B------:R-:W-:Y:S01]  /*0090*/  BSSY.RECONVERGENT B0, `(.L_x_0) ;  /* 0x000001b000007945 */ /* 0x000fe20003800200 */
[----:B------:R-:W1:Y:S01]  /*00a0*/  S2R R2, SR_TID.X ;  /* 0x0000000000027919 */ /* 0x000e620000002100 */
[----:B0-----:R-:W-:-:S06]  /*00b0*/  ULEA UR4, UR5, UR4, 0x18 ;  /* 0x0000000405047291 */ /* 0x001fcc000f8ec0ff */
[----:B-1----:R-:W-:-:S05]  /*00c0*/  LEA R3, R2, UR4, 0x2 ;  /* 0x0000000402037c11 */ /* 0x002fca000f8e10ff */
[----:B------:R0:W-:Y:S01]  /*00d0*/  STS [R3], RZ ;  /* 0x000000ff03007388 */ /* 0x0001e20000000800 */
[----:B--2---:R-:W-:-:S04]  /*00e0*/  IADD3 R7, PT, PT, R7, R2, RZ ;  /* 0x0000000207077210 */ /* 0x004fc80007ffe0ff */
[----:B---3--:R-:W-:-:S13]  /*00f0*/  ISETP.GE.AND P0, PT, R7, R10, PT ;  /* 0x0000000a0700720c */ /* 0x008fda0003f06270 */
[----:B0-----:R-:W-:Y:S05]  /*0100*/  @P0 BRA `(.L_x_1) ;  /* 0x00000000004c0947 */ /* 0x001fea0003800000 */
[----:B------:R-:W0:Y:S01]  /*0110*/  LDC R14, c[0x0][0x360] ;  /* 0x0000d800ff0e7b82 */ /* 0x000e220000000800 */
[----:B------:R-:W-:Y:S01]  /*0120*/  BSSY.RECONVERGENT B1, `(.L_x_2) ;  /* 0x0000010000017945 */ /* 0x000fe20003800200 */
[----:B------:R-:W-:Y:S01]  /*0130*/  MOV R11, R7 ;  /* 0x00000007000b7202 */ /* 0x000fe20000000f00 */
[----:B------:R-:W-:-:S07]  /*0140*/  IMAD.MOV.U32 R12, RZ, RZ, RZ ;  /* 0x000000ffff0c7224 */ /* 0x000fce00078e00ff */
.L_x_3:
[----:B------:R-:W1:Y:S08]  /*0150*/  LDC.64 R6, c[0x0][0x388] ;  /* 0x0000e200ff067b82 */ /* 0x000e700000000a00 */
[----:B------:R-:W2:Y:S08]  /*0160*/  LDC.64 R4, c[0x0][0x390] ;  /* 0x0000e400ff047b82 */ /* 0x000eb00000000a00 */
[----:B------:R-:W3:Y:S01]  /*0170*/  LDC.64 R8, c[0x0][0x398] ;  /* 0x0000e600ff087b82 */ /* 0x000ee20000000a00 */
[----:B-1----:R-:W-:-:S06]  /*0180*/  IMAD.WIDE R6, R11, 0x4, R6 ;  /* 0x000000040b067825 */ /* 0x002fcc00078e0206 */
[----:B------:R-:W3:Y:S01]  /*0190*/  LDG.E R7, desc[UR6][R6.64] ;  /* 0x0000000606077981 */ /* 0x000ee2000c1e1900 */
[----:B--2---:R-:W-:-:S06]  /*01a0*/  IMAD.WIDE R4, R11, 0x4, R4 ;  /* 0x000000040b047825 */ /* 0x004fcc00078e0204 */
[----:B------:R-:W2:Y:S01]  /*01b0*/  LDG.E R5, desc[UR6][R4.64] ;  /* 0x0000000604057981 */ /* 0x000ea2000c1e1900 */
[----:B0-----:R-:W-:Y:S01]  /*01c0*/  IADD3 R11, PT, PT, R14, R11, RZ ;  /* 0x0000000b0e0b7210 */ /* 0x001fe20007ffe0ff */
[----:B---3--:R-:W-:-:S06]  /*01d0*/  IMAD.WIDE R8, R7, 0x4, R8 ;  /* 0x0000000407087825 */ /* 0x008fcc00078e0208 */
[----:B------:R-:W2:Y:S01]  /*01e0*/  LDG.E R8, desc[UR6][R8.64] ;  /* 0x0000000608087981 */ /* 0x000ea2000c1e1900 */
[----:B------:R-:W-:Y:S01]  /*01f0*/  ISETP.GE.AND P0, PT, R11, R10, PT ;  /* 0x0000000a0b00720c */ /* 0x000fe20003f06270 */
[----:B--2---:R-:W-:-:S12]  /*0200*/  FFMA R12, R5, R8, R12 ;  /* 0x00000008050c7223 */ /* 0x004fd8000000000c */
[----:B------:R-:W-:Y:S05]  /*0210*/  @!P0 BRA `(.L_x_3) ;  /* 0xfffffffc00cc8947 */ /* 0x000fea000383ffff */
[----:B------:R-:W-:Y:S05]  /*0220*/  BSYNC.RECONVERGENT B1 ;  /* 0x0000000000017941 */ /* 0x000fea0003800200 */
.L_x_2:
[----:B------:R0:W-:Y:S02]  /*0230*/  STS [R3], R12 ;  /* 0x0000000c03007388 */ /* 0x0001e40000000800 */
.L_x_1:
[----:B------:R-:W-:Y:S05]  /*0240*/  BSYNC.RECONVERGENT B0 ;  /* 0x0000000000007941 */ /* 0x000fea0003800200 */
.L_x_0:
[----:B------:R-:W1:Y:S01]  /*0250*/  LDCU UR4, c[0x0][0x360] ;  /* 0x00006c00ff0477ac */ /* 0x000e620008000800 */
[----:B------:R-:W-:Y:S01]  /*0260*/  BAR.SYNC.DEFER_BLOCKING 0x0 ;  /* 0x0000000000007b1d */ /* 0x000fe20000010000 */
[----:B-1----:R-:W-:-:S09]  /*0270*/  UISETP.GE.U32.AND UP0, UPT, UR4, 0x2, UPT ;  /* 0x000000020400788c */ /* 0x002fd2000bf06070 */
[----:B------:R-:W-:Y:S05]  /*0280*/  BRA.U !UP0, `(.L_x_4) ;  /* 0x0000000108307547 */ /* 0x000fea000b800000 */
[----:B------:R-:W-:-:S07]  /*0290*/  IMAD.U32 R4, RZ, RZ, UR4 ;  /* 0x00000004ff047e24 */ /* 0x000fce000f8e00ff */
.L_x_5:
[----:B------:R-:W-:-:S04]  /*02a0*/  SHF.R.U32.HI R7, RZ, 0x1, R4 ;  /* 0x00000001ff077819 */ /* 0x000fc80000011604 */
[----:B------:R-:W-:-:S13]  /*02b0*/  ISETP.GE.U32.AND P0, PT, R2, R7, PT ;  /* 0x000000070200720c */ /* 0x000fda0003f06070 */
[----:B------:R-:W-:Y:S01]  /*02c0*/  @!P0 LEA R5, R7, R3, 0x2 ;  /* 0x0000000307058211 */ /* 0x000fe200078e10ff */
[----:B------:R-:W-:Y:S05]  /*02d0*/  @!P0 LDS R6, [R3] ;  /* 0x0000000003068984 */ /* 0x000fea0000000800 */
[----:B------:R-:W1:Y:S02]  /*02e0*/  @!P0 LDS R5, [R5] ;  /* 0x0000000005058984 */ /* 0x000e640000000800 */
[----:B-1----:R-:W-:-:S05]  /*02f0*/  @!P0 FADD R6, R5, R6 ;  /* 0x0000000605068221 */ /* 0x002fca0000000000 */
[----:B------:R1:W-:Y:S01]  /*0300*/  @!P0 STS [R3], R6 ;  /* 0x0000000603008388 */ /* 0x0003e20000000800 */
[----:B------:R-:W-:Y:S01]  /*0310*/  BAR.SYNC.DEFER_BLOCKING 0x0 ;  /* 0x0000000000007b1d */ /* 0x000fe20000010000 */
[----:B------:R-:W-:Y:S01]  /*0320*/  ISETP.GT.U32.AND P0, PT, R4, 0x3, PT ;  /* 0x000000030400780c */ /* 0x000fe20003f04070 */
[----:B------:R-:W-:-:S12]  /*0330*/  IMAD.MOV.U32 R4, RZ, RZ, R7 ;  /* 0x000000ffff047224 */ /* 0x000fd800078e0007 */
[----:B-1----:R-:W-:Y:S05]  /*0340*/  @P0 BRA `(.L_x_5) ;  /* 0xfffffffc00d40947 */ /* 0x002fea000383ffff */
.L_x_4:
[----:B------:R-:W1:Y:S01]  /*0350*/  S2UR UR5, SR_CgaCtaId ;  /* 0x00000000000579c3 */ /* 0x000e620000008800 */
[----:B------:R-:W-:-:S07]  /*0360*/  UMOV UR4, 0x400 ;  /* 0x0000040000047882 */ /* 0x000fce0000000000 */
[----:B0-----:R-:W0:Y:S01]  /*0370*/  LDC.64 R2, c[0x0][0x3a0] ;  /* 0x0000e800ff027b82 */ /* 0x001e220000000a00 */
[----:B-1----:R-:W-:Y:S01]  /*0380*/  ULEA UR4, UR5, UR4, 0x18 ;  /* 0x0000000405047291 */ /* 0x002fe2000f8ec0ff */
[----:B0-----:R-:W-:-:S08]  /*0390*/  IMAD.WIDE.U32 R2, R0, 0x4, R2 ;  /* 0x0000000400027825 */ /* 0x001fd000078e0002 */
[----:B------:R-:W0:Y:S04]  /*03a0*/  LDS R5, [UR4] ;  /* 0x00000004ff057984 */ /* 0x000e280008000800 */
[----:B0-----:R-:W-:Y:S01]  /*03b0*/  STG.E desc[UR6][R2.64], R5 ;  /* 0x0000000502007986 */ /* 0x001fe2000c101906 */
[----:B------:R-:W-:Y:S05]  /*03c0*/  EXIT ;  /* 0x000000000000794d */ /* 0x000fea0003800000 */
.L_x_6:
[----:B------:R-:W-:-:S00]  /*03d0*/  BRA `(.L_x_6) ;  /* 0xfffffffc00fc7947 */ /* 0x000fc0000383ffff */
[----:B------:R-:W-:-:S00]  /*03e0*/  NOP ;  /* 0x0000000000007918 */ /* 0x000fc00000000000 */
        /* <DEDUP_REMOVED lines=9> */
.L_x_7:


//--------------------- .nv.shared._Z4spmvPiS_PfS0_S0_ --------------------------
	.section	.nv.shared._Z4spmvPiS_PfS0_S0_,"aw",@nobits
	.sectionflags	@""
	.align	4
.nv.shared._Z4spmvPiS_PfS0_S0_:
	.zero		1152


//--------------------- .nv.shared.reserved.0     --------------------------
	.section	.nv.shared.reserved.0,"aw",@nobits
	.weak		__nv_reservedSMEM_offset_0_alias
	.size		__nv_reservedSMEM_offset_0_alias, 0, 64
	.other		__nv_reservedSMEM_offset_0_alias,@"STO_CUDA_RESERVED_SHARED STV_DEFAULT"
__nv_reservedSMEM_offset_0_alias:
	.zero		0
	.zero		64


//--------------------- .nv.constant0._Z4spmvPiS_PfS0_S0_ --------------------------
	.section	.nv.constant0._Z4spmvPiS_PfS0_S0_,"a",@progbits
	.sectionflags	@""
	.align	4
.nv.constant0._Z4spmvPiS_PfS0_S0_:
	.zero		936


//--------------------- SYMBOLS --------------------------

	.type		.nv.reservedSmem.offset0,@object
	.size		.nv.reservedSmem.offset0,0x4
	.type		.nv.reservedSmem.cap,@object
	.size		.nv.reservedSmem.cap,0x4
